	.headerflags	@"EF_CUDA_TEXMODE_UNIFIED EF_CUDA_64BIT_ADDRESS EF_CUDA_ACCELERATORS EF_CUDA_SM90 EF_CUDA_VIRTUAL_SM(EF_CUDA_SM90)"
	.elftype	@"ET_EXEC"


//--------------------- .nv.info                  --------------------------
	.section	.nv.info,"",@"SHT_CUDA_INFO"
	.align	4


	//----- nvinfo : EIATTR_REGCOUNT
	.align		4
        /*0000*/ 	.byte	0x04, 0x2f
        /*0002*/ 	.short	(.L_1 - .L_0)
	.align		4
.L_0:
        /*0004*/ 	.word	index@(triton_red_fused_div_mse_loss_15)
        /*0008*/ 	.word	0x0000001f


	//----- nvinfo : EIATTR_MIN_STACK_SIZE
	.align		4
.L_1:
        /*000c*/ 	.byte	0x04, 0x12
        /*000e*/ 	.short	(.L_3 - .L_2)
	.align		4
.L_2:
        /*0010*/ 	.word	index@(triton_red_fused_div_mse_loss_15)
        /*0014*/ 	.word	0x00000000


	//----- nvinfo : EIATTR_FRAME_SIZE
	.align		4
.L_3:
        /*0018*/ 	.byte	0x04, 0x11
        /*001a*/ 	.short	(.L_5 - .L_4)
	.align		4
.L_4:
        /*001c*/ 	.word	index@(triton_red_fused_div_mse_loss_15)
        /*0020*/ 	.word	0x00000000


	//----- nvinfo : EIATTR_MIN_STACK_SIZE
	.align		4
.L_5:
        /*0024*/ 	.byte	0x04, 0x12
        /*0026*/ 	.short	(.L_7 - .L_6)
	.align		4
.L_6:
        /*0028*/ 	.word	index@(triton_red_fused_div_mse_loss_15)
        /*002c*/ 	.word	0x00000000
.L_7:


//--------------------- .nv.info.triton_red_fused_div_mse_loss_15 --------------------------
	.section	.nv.info.triton_red_fused_div_mse_loss_15,"",@"SHT_CUDA_INFO"
	.sectionflags	@""
	.align	4


	//----- nvinfo : EIATTR_CUDA_API_VERSION
	.align		4
        /*0000*/ 	.byte	0x04, 0x37
        /*0002*/ 	.short	(.L_9 - .L_8)
.L_8:
        /*0004*/ 	.word	0x0000007c


	//----- nvinfo : EIATTR_KPARAM_INFO
	.align		4
.L_9:
        /*0008*/ 	.byte	0x04, 0x17
        /*000a*/ 	.short	(.L_11 - .L_10)
.L_10:
        /*000c*/ 	.word	0x00000000
        /*0010*/ 	.short	0x0004
        /*0012*/ 	.short	0x001c
        /*0014*/ 	.byte	0x00, 0xf0, 0x11, 0x00


	//----- nvinfo : EIATTR_KPARAM_INFO
	.align		4
.L_11:
        /*0018*/ 	.byte	0x04, 0x17
        /*001a*/ 	.short	(.L_13 - .L_12)
.L_12:
        /*001c*/ 	.word	0x00000000
        /*0020*/ 	.short	0x0003
        /*0022*/ 	.short	0x0018
        /*0024*/ 	.byte	0x00, 0xf0, 0x11, 0x00


	//----- nvinfo : EIATTR_KPARAM_INFO
	.align		4
.L_13:
        /*0028*/ 	.byte	0x04, 0x17
        /*002a*/ 	.short	(.L_15 - .L_14)
.L_14:
        /*002c*/ 	.word	0x00000000
        /*0030*/ 	.short	0x0002
        /*0032*/ 	.short	0x0010
        /*0034*/ 	.byte	0x00, 0xf4, 0x21, 0x00


	//----- nvinfo : EIATTR_KPARAM_INFO
	.align		4
.L_15:
        /*0038*/ 	.byte	0x04, 0x17
        /*003a*/ 	.short	(.L_17 - .L_16)
.L_16:
        /*003c*/ 	.word	0x00000000
        /*0040*/ 	.short	0x0001
        /*0042*/ 	.short	0x0008
        /*0044*/ 	.byte	0x00, 0xf4, 0x21, 0x00


	//----- nvinfo : EIATTR_KPARAM_INFO
	.align		4
.L_17:
        /*0048*/ 	.byte	0x04, 0x17
        /*004a*/ 	.short	(.L_19 - .L_18)
.L_18:
        /*004c*/ 	.word	0x00000000
        /*0050*/ 	.short	0x0000
        /*0052*/ 	.short	0x0000
        /*0054*/ 	.byte	0x00, 0xf4, 0x21, 0x00


	//----- nvinfo : EIATTR_SPARSE_MMA_MASK
	.align		4
.L_19:
        /*0058*/ 	.byte	0x03, 0x50
        /*005a*/ 	.short	0x0000


	//----- nvinfo : EIATTR_MAXREG_COUNT
	.align		4
        /*005c*/ 	.byte	0x03, 0x1b
        /*005e*/ 	.short	0x0080


	//----- nvinfo : EIATTR_COOP_GROUP_MASK_REGIDS
	.align		4
        /*0060*/ 	.byte	0x04, 0x29
        /*0062*/ 	.short	(.L_21 - .L_20)


	//   ....[0]....
.L_20:
        /*0064*/ 	.word	0xffffffff


	//   ....[1]....
        /*0068*/ 	.word	0xffffffff


	//   ....[2]....
        /*006c*/ 	.word	0xffffffff


	//   ....[3]....
        /*0070*/ 	.word	0xffffffff


	//   ....[4]....
        /*0074*/ 	.word	0xffffffff


	//   ....[5]....
        /*0078*/ 	.word	0xffffffff


	//   ....[6]....
        /*007c*/ 	.word	0xffffffff


	//   ....[7]....
        /*0080*/ 	.word	0xffffffff


	//   ....[8]....
        /*0084*/ 	.word	0xffffffff


	//----- nvinfo : EIATTR_COOP_GROUP_INSTR_OFFSETS
	.align		4
.L_21:
        /*0088*/ 	.byte	0x04, 0x28
        /*008a*/ 	.short	(.L_23 - .L_22)


	//   ....[0]....
.L_22:
        /*008c*/ 	.word	0x000007b0


	//   ....[1]....
        /*0090*/ 	.word	0x000007d0


	//   ....[2]....
        /*0094*/ 	.word	0x000007f0


	//   ....[3]....
        /*0098*/ 	.word	0x00000820


	//   ....[4]....
        /*009c*/ 	.word	0x00000840


	//   ....[5]....
        /*00a0*/ 	.word	0x000008e0


	//   ....[6]....
        /*00a4*/ 	.word	0x00000900


	//   ....[7]....
        /*00a8*/ 	.word	0x00000920


	//   ....[8]....
        /*00ac*/ 	.word	0x00000950


	//----- nvinfo : EIATTR_EXIT_INSTR_OFFSETS
	.align		4
.L_23:
        /*00b0*/ 	.byte	0x04, 0x1c
        /*00b2*/ 	.short	(.L_25 - .L_24)


	//   ....[0]....
.L_24:
        /*00b4*/ 	.word	0x000009c0


	//   ....[1]....
        /*00b8*/ 	.word	0x00000a10


	//----- nvinfo : EIATTR_REQNTID
	.align		4
.L_25:
        /*00bc*/ 	.byte	0x04, 0x10
        /*00be*/ 	.short	(.L_27 - .L_26)
.L_26:
        /*00c0*/ 	.word	0x00000200
        /*00c4*/ 	.word	0x00000001
        /*00c8*/ 	.word	0x00000001


	//----- nvinfo : EIATTR_CBANK_PARAM_SIZE
	.align		4
.L_27:
        /*00cc*/ 	.byte	0x03, 0x19
        /*00ce*/ 	.short	0x0020


	//----- nvinfo : EIATTR_PARAM_CBANK
	.align		4
        /*00d0*/ 	.byte	0x04, 0x0a
        /*00d2*/ 	.short	(.L_29 - .L_28)
	.align		4
.L_28:
        /*00d4*/ 	.word	index@(.nv.constant0.triton_red_fused_div_mse_loss_15)
        /*00d8*/ 	.short	0x0210
        /*00da*/ 	.short	0x0020


	//----- nvinfo : EIATTR_SW_WAR
	.align		4
.L_29:
        /*00dc*/ 	.byte	0x04, 0x36
        /*00de*/ 	.short	(.L_31 - .L_30)
.L_30:
        /*00e0*/ 	.word	0x00000008
.L_31:


//--------------------- .nv.callgraph             --------------------------
	.section	.nv.callgraph,"",@"SHT_CUDA_CALLGRAPH"
	.align	4
	.sectionentsize	8
	.align		4
        /*0000*/ 	.word	0x00000000
	.align		4
        /*0004*/ 	.word	0xffffffff
	.align		4
        /*0008*/ 	.word	0x00000000
	.align		4
        /*000c*/ 	.word	0xfffffffe
	.align		4
        /*0010*/ 	.word	0x00000000
	.align		4
        /*0014*/ 	.word	0xfffffffd
	.align		4
        /*0018*/ 	.word	0x00000000
	.align		4
        /*001c*/ 	.word	0xfffffffc


//--------------------- .text.triton_red_fused_div_mse_loss_15 --------------------------
	.section	.text.triton_red_fused_div_mse_loss_15,"ax",@progbits
	.sectionflags	@"SHF_BARRIERS=1"
	.align	128
        .global         triton_red_fused_div_mse_loss_15
        .type           triton_red_fused_div_mse_loss_15,@function
        .size           triton_red_fused_div_mse_loss_15,(.L_x_1 - triton_red_fused_div_mse_loss_15)
        .other          triton_red_fused_div_mse_loss_15,@"STO_CUDA_ENTRY STV_DEFAULT"
triton_red_fused_div_mse_loss_15:
.text.triton_red_fused_div_mse_loss_15:
[----:B------:R-:W0:Y:S01]  /*0000*/  LDC R1, c[0x0][0x28] ;  /* 0x00000a00ff017b82 */ /* 0x000e220000000800 */
[----:B------:R-:W1:Y:S07]  /*0010*/  S2R R3, SR_TID.X ;  /* 0x0000000000037919 */ /* 0x000e6e0000002100 */
[----:B------:R-:W2:Y:S01]  /*0020*/  LDC.64 R22, c[0x0][0x218] ;  /* 0x00008600ff167b82 */ /* 0x000ea20000000a00 */
[----:B------:R-:W-:Y:S02]  /*0030*/  CS2R R12, SRZ ;  /* 0x00000000000c7805 */ /* 0x000fe4000001ff00 */
[----:B------:R-:W-:Y:S01]  /*0040*/  CS2R R14, SRZ ;  /* 0x00000000000e7805 */ /* 0x000fe2000001ff00 */
[----:B------:R-:W3:Y:S04]  /*0050*/  S2R R0, SR_CTAID.X ;  /* 0x0000000000007919 */ /* 0x000ee80000002500 */
[----:B------:R-:W4:Y:S01]  /*0060*/  LDC.64 R24, c[0x0][0x210] ;  /* 0x00008400ff187b82 */ /* 0x000f220000000a00 */
[----:B------:R-:W-:-:S02]  /*0070*/  CS2R R4, SRZ ;  /* 0x0000000000047805 */ /* 0x000fc4000001ff00 */
[----:B------:R-:W-:Y:S01]  /*0080*/  CS2R R6, SRZ ;  /* 0x0000000000067805 */ /* 0x000fe2000001ff00 */
[----:B------:R-:W-:Y:S01]  /*0090*/  ULDC.64 UR6, c[0x0][0x208] ;  /* 0x0000820000067ab9 */ /* 0x000fe20000000a00 */
[----:B------:R-:W-:Y:S02]  /*00a0*/  CS2R R8, SRZ ;  /* 0x0000000000087805 */ /* 0x000fe4000001ff00 */
[----:B------:R-:W-:Y:S02]  /*00b0*/  CS2R R10, SRZ ;  /* 0x00000000000a7805 */ /* 0x000fe4000001ff00 */
[----:B------:R-:W-:Y:S02]  /*00c0*/  CS2R R16, SRZ ;  /* 0x0000000000107805 */ /* 0x000fe4000001ff00 */
[----:B------:R-:W-:Y:S02]  /*00d0*/  CS2R R18, SRZ ;  /* 0x0000000000127805 */ /* 0x000fe4000001ff00 */
[----:B-1----:R-:W-:-:S04]  /*00e0*/  SHF.L.U32 R3, R3, 0x2, RZ ;  /* 0x0000000203037819 */ /* 0x002fc800000006ff */
[----:B------:R-:W-:Y:S02]  /*00f0*/  LOP3.LUT R3, R3, 0x7fc, RZ, 0xc0, !PT ;  /* 0x000007fc03037812 */ /* 0x000fe400078ec0ff */
[C---:B---3--:R-:W-:Y:S02]  /*0100*/  ISETP.GE.AND P0, PT, R0.reuse, 0x20, PT ;  /* 0x000000200000780c */ /* 0x048fe40003f06270 */
[----:B------:R-:W-:-:S05]  /*0110*/  LEA R3, R0, R3, 0xd ;  /* 0x0000000300037211 */ /* 0x000fca00078e68ff */
[----:B--2---:R-:W-:-:S04]  /*0120*/  IMAD.WIDE R22, R3, 0x4, R22 ;  /* 0x0000000403167825 */ /* 0x004fc800078e0216 */
[----:B----4-:R-:W-:Y:S02]  /*0130*/  IMAD.WIDE R24, R3, 0x4, R24 ;  /* 0x0000000403187825 */ /* 0x010fe400078e0218 */
[----:B------:R-:W2:Y:S04]  /*0140*/  @!P0 LDG.E.EF.128 R12, desc[UR6][R22.64] ;  /* 0x00000006160c8981 */ /* 0x000ea8000c0e1d00 */
[----:B------:R-:W3:Y:S04]  /*0150*/  @!P0 LDG.E.EF.128 R4, desc[UR6][R22.64+0x2000] ;  /* 0x0020000616048981 */ /* 0x000ee8000c0e1d00 */
[----:B------:R-:W4:Y:S04]  /*0160*/  @!P0 LDG.E.EF.128 R8, desc[UR6][R24.64+0x2000] ;  /* 0x0020000618088981 */ /* 0x000f28000c0e1d00 */
[----:B------:R-:W5:Y:S01]  /*0170*/  @!P0 LDG.E.EF.128 R16, desc[UR6][R24.64] ;  /* 0x0000000618108981 */ /* 0x000f62000c0e1d00 */
[----:B--2---:R-:W-:-:S02]  /*0180*/  SEL R15, R15, RZ, !P0 ;  /* 0x000000ff0f0f7207 */ /* 0x004fc40004000000 */
[----:B---3--:R-:W-:-:S03]  /*0190*/  SEL R5, R5, RZ, !P0 ;  /* 0x000000ff05057207 */ /* 0x008fc60004000000 */
[----:B------:R-:W-:Y:S01]  /*01a0*/  FMUL R20, R15, 1.9073486328125e-06 ;  /* 0x360000000f147820 */ /* 0x000fe20000400000 */
[----:B------:R-:W-:Y:S02]  /*01b0*/  SEL R21, R13, RZ, !P0 ;  /* 0x000000ff0d157207 */ /* 0x000fe40004000000 */
[----:B------:R-:W-:Y:S01]  /*01c0*/  SEL R15, R4, RZ, !P0 ;  /* 0x000000ff040f7207 */ /* 0x000fe20004000000 */
[----:B------:R-:W-:Y:S01]  /*01d0*/  FMUL R4, R5, 1.9073486328125e-06 ;  /* 0x3600000005047820 */ /* 0x000fe20000400000 */
[----:B----4-:R-:W-:Y:S02]  /*01e0*/  SEL R9, R9, RZ, !P0 ;  /* 0x000000ff09097207 */ /* 0x010fe40004000000 */
[----:B------:R-:W-:Y:S01]  /*01f0*/  SEL R3, R12, RZ, !P0 ;  /* 0x000000ff0c037207 */ /* 0x000fe20004000000 */
[----:B------:R-:W-:Y:S01]  /*0200*/  FMUL R21, R21, 1.9073486328125e-06 ;  /* 0x3600000015157820 */ /* 0x000fe20000400000 */
[----:B-----5:R-:W-:Y:S01]  /*0210*/  SEL R12, R17, RZ, !P0 ;  /* 0x000000ff110c7207 */ /* 0x020fe20004000000 */
[----:B------:R-:W-:Y:S01]  /*0220*/  FFMA R4, R9, 1.9073486328125e-06, -R4 ;  /* 0x3600000009047823 */ /* 0x000fe20000000804 */
[----:B------:R-:W-:-:S02]  /*0230*/  SEL R28, R6, RZ, !P0 ;  /* 0x000000ff061c7207 */ /* 0x000fc40004000000 */
[----:B------:R-:W-:Y:S01]  /*0240*/  SEL R7, R7, RZ, !P0 ;  /* 0x000000ff07077207 */ /* 0x000fe20004000000 */
[----:B------:R-:W-:Y:S01]  /*0250*/  FFMA R21, R12, 1.9073486328125e-06, -R21 ;  /* 0x360000000c157823 */ /* 0x000fe20000000815 */
[----:B------:R-:W-:Y:S01]  /*0260*/  SEL R5, R10, RZ, !P0 ;  /* 0x000000ff0a057207 */ /* 0x000fe20004000000 */
[----:B------:R-:W-:Y:S01]  /*0270*/  FMUL R28, R28, 1.9073486328125e-06 ;  /* 0x360000001c1c7820 */ /* 0x000fe20000400000 */
[----:B------:R-:W-:Y:S01]  /*0280*/  SEL R6, R11, RZ, !P0 ;  /* 0x000000ff0b067207 */ /* 0x000fe20004000000 */
[----:B------:R-:W-:Y:S01]  /*0290*/  FMUL R27, R7, 1.9073486328125e-06 ;  /* 0x36000000071b7820 */ /* 0x000fe20000400000 */
[----:B------:R-:W-:Y:S01]  /*02a0*/  FMUL R4, R4, R4 ;  /* 0x0000000404047220 */ /* 0x000fe20000400000 */
[----:B------:R-:W-:Y:S01]  /*02b0*/  SEL R8, R8, RZ, !P0 ;  /* 0x000000ff08087207 */ /* 0x000fe20004000000 */
[----:B------:R-:W-:Y:S01]  /*02c0*/  FMUL R15, R15, 1.9073486328125e-06 ;  /* 0x360000000f0f7820 */ /* 0x000fe20000400000 */
[----:B------:R-:W-:Y:S01]  /*02d0*/  FFMA R27, R6, 1.9073486328125e-06, -R27 ;  /* 0x36000000061b7823 */ /* 0x000fe2000000081b */
[----:B------:R-:W-:Y:S01]  /*02e0*/  FFMA R28, R5, 1.9073486328125e-06, -R28 ;  /* 0x36000000051c7823 */ /* 0x000fe2000000081c */
[----:B------:R-:W-:Y:S01]  /*02f0*/  FFMA R21, R21, R21, R4 ;  /* 0x0000001515157223 */ /* 0x000fe20000000004 */
[----:B------:R-:W-:-:S02]  /*0300*/  CS2R R4, SRZ ;  /* 0x0000000000047805 */ /* 0x000fc4000001ff00 */
[----:B------:R-:W-:Y:S02]  /*0310*/  CS2R R6, SRZ ;  /* 0x0000000000067805 */ /* 0x000fe4000001ff00 */
[----:B------:R-:W-:Y:S01]  /*0320*/  SEL R14, R14, RZ, !P0 ;  /* 0x000000ff0e0e7207 */ /* 0x000fe20004000000 */
[----:B------:R-:W-:Y:S01]  /*0330*/  FFMA R15, R8, 1.9073486328125e-06, -R15 ;  /* 0x36000000080f7823 */ /* 0x000fe2000000080f */
[----:B------:R-:W-:Y:S01]  /*0340*/  SEL R13, R16, RZ, !P0 ;  /* 0x000000ff100d7207 */ /* 0x000fe20004000000 */
[----:B------:R-:W-:Y:S01]  /*0350*/  FMUL R16, R3, 1.9073486328125e-06 ;  /* 0x3600000003107820 */ /* 0x000fe20000400000 */
[----:B------:R-:W-:Y:S02]  /*0360*/  CS2R R8, SRZ ;  /* 0x0000000000087805 */ /* 0x000fe4000001ff00 */
[----:B------:R-:W-:Y:S02]  /*0370*/  CS2R R10, SRZ ;  /* 0x00000000000a7805 */ /* 0x000fe4000001ff00 */
[----:B------:R-:W-:Y:S01]  /*0380*/  SEL R18, R18, RZ, !P0 ;  /* 0x000000ff12127207 */ /* 0x000fe20004000000 */
[----:B------:R-:W-:Y:S01]  /*0390*/  FMUL R3, R14, 1.9073486328125e-06 ;  /* 0x360000000e037820 */ /* 0x000fe20000400000 */
[----:B------:R-:W-:Y:S01]  /*03a0*/  SEL R19, R19, RZ, !P0 ;  /* 0x000000ff13137207 */ /* 0x000fe20004000000 */
[----:B------:R-:W-:Y:S01]  /*03b0*/  FFMA R16, R13, 1.9073486328125e-06, -R16 ;  /* 0x360000000d107823 */ /* 0x000fe20000000810 */
[----:B------:R-:W2:Y:S01]  /*03c0*/  @!P0 LDG.E.EF.128 R4, desc[UR6][R22.64+0x4000] ;  /* 0x0040000616048981 */ /* 0x000ea2000c0e1d00 */
[----:B------:R-:W-:Y:S01]  /*03d0*/  FMUL R17, R15, R15 ;  /* 0x0000000f0f117220 */ /* 0x000fe20000400000 */
[----:B------:R-:W-:Y:S01]  /*03e0*/  FFMA R3, R18, 1.9073486328125e-06, -R3 ;  /* 0x3600000012037823 */ /* 0x000fe20000000803 */
[----:B------:R-:W-:Y:S01]  /*03f0*/  FFMA R20, R19, 1.9073486328125e-06, -R20 ;  /* 0x3600000013147823 */ /* 0x000fe20000000814 */
[----:B------:R-:W3:Y:S01]  /*0400*/  @!P0 LDG.E.EF.128 R8, desc[UR6][R24.64+0x4000] ;  /* 0x0040000618088981 */ /* 0x000ee2000c0e1d00 */
[----:B------:R-:W-:Y:S01]  /*0410*/  FFMA R26, R16, R16, R17 ;  /* 0x00000010101a7223 */ /* 0x000fe20000000011 */
[----:B------:R-:W-:-:S02]  /*0420*/  CS2R R16, SRZ ;  /* 0x0000000000107805 */ /* 0x000fc4000001ff00 */
[----:B------:R-:W-:Y:S02]  /*0430*/  CS2R R18, SRZ ;  /* 0x0000000000127805 */ /* 0x000fe4000001ff00 */
[----:B------:R-:W-:Y:S02]  /*0440*/  CS2R R12, SRZ ;  /* 0x00000000000c7805 */ /* 0x000fe4000001ff00 */
[----:B------:R-:W-:Y:S02]  /*0450*/  CS2R R14, SRZ ;  /* 0x00000000000e7805 */ /* 0x000fe4000001ff00 */
[----:B------:R-:W4:Y:S04]  /*0460*/  @!P0 LDG.E.EF.128 R16, desc[UR6][R22.64+0x6000] ;  /* 0x0060000616108981 */ /* 0x000f28000c0e1d00 */
[----:B------:R1:W5:Y:S01]  /*0470*/  @!P0 LDG.E.EF.128 R12, desc[UR6][R24.64+0x6000] ;  /* 0x00600006180c8981 */ /* 0x000362000c0e1d00 */
[----:B------:R-:W-:Y:S01]  /*0480*/  FMUL R28, R28, R28 ;  /* 0x0000001c1c1c7220 */ /* 0x000fe20000400000 */
[----:B------:R-:W-:-:S03]  /*0490*/  FMUL R27, R27, R27 ;  /* 0x0000001b1b1b7220 */ /* 0x000fc60000400000 */
[----:B------:R-:W-:Y:S01]  /*04a0*/  FFMA R3, R3, R3, R28 ;  /* 0x0000000303037223 */ /* 0x000fe2000000001c */
[----:B------:R-:W-:Y:S01]  /*04b0*/  FFMA R20, R20, R20, R27 ;  /* 0x0000001414147223 */ /* 0x000fe2000000001b */
[----:B------:R-:W1:Y:S01]  /*04c0*/  S2UR UR5, SR_CgaCtaId ;  /* 0x00000000000579c3 */ /* 0x000e620000008800 */
[----:B------:R-:W-:Y:S02]  /*04d0*/  UMOV UR4, 0x400 ;  /* 0x0000040000047882 */ /* 0x000fe40000000000 */
[----:B01----:R-:W-:Y:S01]  /*04e0*/  UPRMT UR4, UR5, 0x654, UR4 ;  /* 0x0000065405047896 */ /* 0x003fe20008000004 */
[----:B--2---:R-:W-:Y:S02]  /*04f0*/  SEL R4, R4, RZ, !P0 ;  /* 0x000000ff04047207 */ /* 0x004fe40004000000 */
[----:B------:R-:W-:Y:S02]  /*0500*/  SEL R5, R5, RZ, !P0 ;  /* 0x000000ff05057207 */ /* 0x000fe40004000000 */
[----:B------:R-:W-:Y:S01]  /*0510*/  SEL R25, R7, RZ, !P0 ;  /* 0x000000ff07197207 */ /* 0x000fe20004000000 */
[----:B------:R-:W-:Y:S01]  /*0520*/  FMUL R4, R4, 1.9073486328125e-06 ;  /* 0x3600000004047820 */ /* 0x000fe20000400000 */
[----:B---3--:R-:W-:Y:S01]  /*0530*/  SEL R7, R8, RZ, !P0 ;  /* 0x000000ff08077207 */ /* 0x008fe20004000000 */
[----:B------:R-:W-:Y:S01]  /*0540*/  FMUL R5, R5, 1.9073486328125e-06 ;  /* 0x3600000005057820 */ /* 0x000fe20000400000 */
[----:B------:R-:W-:-:S02]  /*0550*/  SEL R24, R9, RZ, !P0 ;  /* 0x000000ff09187207 */ /* 0x000fc40004000000 */
[----:B------:R-:W-:Y:S01]  /*0560*/  SEL R6, R6, RZ, !P0 ;  /* 0x000000ff06067207 */ /* 0x000fe20004000000 */
[----:B------:R-:W-:Y:S02]  /*0570*/  FFMA R7, R7, 1.9073486328125e-06, -R4 ;  /* 0x3600000007077823 */ /* 0x000fe40000000804 */
[----:B------:R-:W-:Y:S01]  /*0580*/  FFMA R4, R24, 1.9073486328125e-06, -R5 ;  /* 0x3600000018047823 */ /* 0x000fe20000000805 */
[----:B----4-:R-:W-:Y:S02]  /*0590*/  SEL R16, R16, RZ, !P0 ;  /* 0x000000ff10107207 */ /* 0x010fe40004000000 */
[----:B------:R-:W-:Y:S01]  /*05a0*/  SEL R17, R17, RZ, !P0 ;  /* 0x000000ff11117207 */ /* 0x000fe20004000000 */
[----:B------:R-:W-:Y:S01]  /*05b0*/  FMUL R6, R6, 1.9073486328125e-06 ;  /* 0x3600000006067820 */ /* 0x000fe20000400000 */
[----:B------:R-:W-:Y:S01]  /*05c0*/  SEL R9, R10, RZ, !P0 ;  /* 0x000000ff0a097207 */ /* 0x000fe20004000000 */
[----:B------:R-:W-:Y:S01]  /*05d0*/  FFMA R26, R7, R7, R26 ;  /* 0x00000007071a7223 */ /* 0x000fe2000000001a */
[----:B------:R-:W-:Y:S01]  /*05e0*/  FFMA R21, R4, R4, R21 ;  /* 0x0000000404157223 */ /* 0x000fe20000000015 */
[----:B------:R-:W-:Y:S01]  /*05f0*/  SEL R18, R18, RZ, !P0 ;  /* 0x000000ff12127207 */ /* 0x000fe20004000000 */
[----:B------:R-:W-:Y:S01]  /*0600*/  FMUL R17, R17, 1.9073486328125e-06 ;  /* 0x3600000011117820 */ /* 0x000fe20000400000 */
[----:B-----5:R-:W-:Y:S01]  /*0610*/  SEL R7, R12, RZ, !P0 ;  /* 0x000000ff0c077207 */ /* 0x020fe20004000000 */
[----:B------:R-:W-:Y:S01]  /*0620*/  FMUL R16, R16, 1.9073486328125e-06 ;  /* 0x3600000010107820 */ /* 0x000fe20000400000 */
[----:B------:R-:W-:Y:S01]  /*0630*/  SEL R4, R13, RZ, !P0 ;  /* 0x000000ff0d047207 */ /* 0x000fe20004000000 */
[----:B------:R-:W-:Y:S01]  /*0640*/  FFMA R6, R9, 1.9073486328125e-06, -R6 ;  /* 0x3600000009067823 */ /* 0x000fe20000000806 */
[----:B------:R-:W-:Y:S01]  /*0650*/  SEL R11, R11, RZ, !P0 ;  /* 0x000000ff0b0b7207 */ /* 0x000fe20004000000 */
[----:B------:R-:W-:Y:S01]  /*0660*/  FMUL R8, R25, 1.9073486328125e-06 ;  /* 0x3600000019087820 */ /* 0x000fe20000400000 */
[----:B------:R-:W-:Y:S01]  /*0670*/  SEL R19, R19, RZ, !P0 ;  /* 0x000000ff13137207 */ /* 0x000fe20004000000 */
[----:B------:R-:W-:Y:S01]  /*0680*/  FMUL R18, R18, 1.9073486328125e-06 ;  /* 0x3600000012127820 */ /* 0x000fe20000400000 */
[----:B------:R-:W-:Y:S01]  /*0690*/  SEL R9, R14, RZ, !P0 ;  /* 0x000000ff0e097207 */ /* 0x000fe20004000000 */
[----:B------:R-:W-:Y:S01]  /*06a0*/  FFMA R4, R4, 1.9073486328125e-06, -R17 ;  /* 0x3600000004047823 */ /* 0x000fe20000000811 */
[----:B------:R-:W-:Y:S01]  /*06b0*/  FFMA R7, R7, 1.9073486328125e-06, -R16 ;  /* 0x3600000007077823 */ /* 0x000fe20000000810 */
[----:B------:R-:W-:Y:S01]  /*06c0*/  FFMA R3, R6, R6, R3 ;  /* 0x0000000606037223 */ /* 0x000fe20000000003 */
[----:B------:R-:W-:Y:S01]  /*06d0*/  SEL R6, R15, RZ, !P0 ;  /* 0x000000ff0f067207 */ /* 0x000fe20004000000 */
[----:B------:R-:W-:Y:S01]  /*06e0*/  FFMA R5, R11, 1.9073486328125e-06, -R8 ;  /* 0x360000000b057823 */ /* 0x000fe20000000808 */
[----:B------:R-:W-:Y:S01]  /*06f0*/  FFMA R18, R9, 1.9073486328125e-06, -R18 ;  /* 0x3600000009127823 */ /* 0x000fe20000000812 */
[----:B------:R-:W-:Y:S01]  /*0700*/  FMUL R19, R19, 1.9073486328125e-06 ;  /* 0x3600000013137820 */ /* 0x000fe20000400000 */
[----:B------:R-:W-:Y:S01]  /*0710*/  FFMA R21, R4, R4, R21 ;  /* 0x0000000404157223 */ /* 0x000fe20000000015 */
[----:B------:R-:W-:Y:S01]  /*0720*/  FFMA R26, R7, R7, R26 ;  /* 0x00000007071a7223 */ /* 0x000fe2000000001a */
[----:B------:R-:W-:Y:S01]  /*0730*/  FFMA R20, R5, R5, R20 ;  /* 0x0000000505147223 */ /* 0x000fe20000000014 */
[----:B------:R-:W-:Y:S01]  /*0740*/  FFMA R19, R6, 1.9073486328125e-06, -R19 ;  /* 0x3600000006137823 */ /* 0x000fe20000000813 */
[----:B------:R-:W-:Y:S01]  /*0750*/  FFMA R3, R18, R18, R3 ;  /* 0x0000001212037223 */ /* 0x000fe20000000003 */
[----:B------:R-:W-:-:S02]  /*0760*/  FADD R26, R21, R26 ;  /* 0x0000001a151a7221 */ /* 0x000fc40000000000 */
[----:B------:R-:W-:Y:S02]  /*0770*/  FFMA R20, R19, R19, R20 ;  /* 0x0000001313147223 */ /* 0x000fe40000000014 */
[----:B------:R-:W-:-:S04]  /*0780*/  FADD R3, R3, R26 ;  /* 0x0000001a03037221 */ /* 0x000fc80000000000 */
[----:B------:R-:W-:-:S05]  /*0790*/  FADD R3, R20, R3 ;  /* 0x0000000314037221 */ /* 0x000fca0000000000 */
[----:B------:R-:W-:-:S05]  /*07a0*/  FSEL R3, R3, RZ, !P0 ;  /* 0x000000ff03037208 */ /* 0x000fca0004000000 */
[----:B------:R-:W0:Y:S02]  /*07b0*/  SHFL.BFLY PT, R4, R3, 0x10, 0x1f ;  /* 0x0e001f0003047f89 */ /* 0x000e2400000e0000 */
[----:B0-----:R-:W-:-:S05]  /*07c0*/  FADD R4, R3, R4 ;  /* 0x0000000403047221 */ /* 0x001fca0000000000 */
[----:B------:R-:W0:Y:S02]  /*07d0*/  SHFL.BFLY PT, R5, R4, 0x8, 0x1f ;  /* 0x0d001f0004057f89 */ /* 0x000e2400000e0000 */
[----:B0-----:R-:W-:-:S05]  /*07e0*/  FADD R5, R4, R5 ;  /* 0x0000000504057221 */ /* 0x001fca0000000000 */
[----:B------:R-:W0:Y:S01]  /*07f0*/  SHFL.BFLY PT, R6, R5, 0x4, 0x1f ;  /* 0x0c801f0005067f89 */ /* 0x000e2200000e0000 */
[----:B------:R-:W1:Y:S01]  /*0800*/  S2R R9, SR_TID.X ;  /* 0x0000000000097919 */ /* 0x000e620000002100 */
[----:B0-----:R-:W-:-:S05]  /*0810*/  FADD R6, R5, R6 ;  /* 0x0000000605067221 */ /* 0x001fca0000000000 */
[----:B------:R-:W0:Y:S02]  /*0820*/  SHFL.BFLY PT, R7, R6, 0x2, 0x1f ;  /* 0x0c401f0006077f89 */ /* 0x000e2400000e0000 */
[----:B0-----:R-:W-:-:S05]  /*0830*/  FADD R7, R6, R7 ;  /* 0x0000000706077221 */ /* 0x001fca0000000000 */
[----:B------:R-:W0:Y:S01]  /*0840*/  SHFL.BFLY PT, R8, R7, 0x1, 0x1f ;  /* 0x0c201f0007087f89 */ /* 0x000e2200000e0000 */
[----:B-1----:R-:W-:Y:S02]  /*0850*/  LOP3.LUT P0, RZ, R9, 0x1f, RZ, 0xc0, !PT ;  /* 0x0000001f09ff7812 */ /* 0x002fe4000780c0ff */
[----:B------:R-:W-:-:S04]  /*0860*/  SHF.R.U32.HI R3, RZ, 0x3, R9 ;  /* 0x00000003ff037819 */ /* 0x000fc80000011609 */
[----:B------:R-:W-:Y:S01]  /*0870*/  LOP3.LUT R3, R3, 0x3c, RZ, 0xc0, !PT ;  /* 0x0000003c03037812 */ /* 0x000fe200078ec0ff */
[----:B0-----:R-:W-:-:S06]  /*0880*/  FADD R8, R7, R8 ;  /* 0x0000000807087221 */ /* 0x001fcc0000000000 */
[----:B------:R-:W-:Y:S01]  /*0890*/  @!P0 STS [R3+UR4], R8 ;  /* 0x0000000803008988 */ /* 0x000fe20008000804 */
[----:B------:R-:W-:Y:S01]  /*08a0*/  BAR.SYNC.DEFER_BLOCKING 0x0 ;  /* 0x0000000000007b1d */ /* 0x000fe20000010000 */
[C---:B------:R-:W-:Y:S02]  /*08b0*/  ISETP.GE.AND P1, PT, R9.reuse, 0x10, PT ;  /* 0x000000100900780c */ /* 0x040fe40003f26270 */
[----:B------:R-:W-:-:S11]  /*08c0*/  SHF.L.U32 R11, R9, 0x2, RZ ;  /* 0x00000002090b7819 */ /* 0x000fd600000006ff */
[----:B------:R-:W0:Y:S04]  /*08d0*/  @!P1 LDS R2, [R11+UR4] ;  /* 0x000000040b029984 */ /* 0x000e280008000800 */
[----:B0-----:R-:W0:Y:S02]  /*08e0*/  SHFL.BFLY PT, R5, R2, 0x8, 0x1f ;  /* 0x0d001f0002057f89 */ /* 0x001e2400000e0000 */
[----:B0-----:R-:W-:-:S05]  /*08f0*/  FADD R5, R2, R5 ;  /* 0x0000000502057221 */ /* 0x001fca0000000000 */
[----:B------:R-:W0:Y:S02]  /*0900*/  SHFL.BFLY PT, R4, R5, 0x4, 0x1f ;  /* 0x0c801f0005047f89 */ /* 0x000e2400000e0000 */
[----:B0-----:R-:W-:-:S05]  /*0910*/  FADD R4, R5, R4 ;  /* 0x0000000405047221 */ /* 0x001fca0000000000 */
[----:B------:R-:W0:Y:S01]  /*0920*/  SHFL.BFLY PT, R7, R4, 0x2, 0x1f ;  /* 0x0c401f0004077f89 */ /* 0x000e2200000e0000 */
[----:B------:R-:W-:Y:S01]  /*0930*/  LOP3.LUT P0, RZ, R9, 0xf, RZ, 0xc0, !PT ;  /* 0x0000000f09ff7812 */ /* 0x000fe2000780c0ff */
[----:B0-----:R-:W-:-:S05]  /*0940*/  FADD R7, R4, R7 ;  /* 0x0000000704077221 */ /* 0x001fca0000000000 */
[----:B------:R-:W0:Y:S01]  /*0950*/  SHFL.BFLY PT, R6, R7, 0x1, 0x1f ;  /* 0x0c201f0007067f89 */ /* 0x000e2200000e0000 */
[C---:B------:R-:W-:Y:S02]  /*0960*/  ISETP.LT.AND P0, PT, R9.reuse, 0x10, !P0 ;  /* 0x000000100900780c */ /* 0x040fe40004701270 */
[----:B------:R-:W-:-:S04]  /*0970*/  LOP3.LUT P1, RZ, R9, 0x1ff, RZ, 0xc0, !PT ;  /* 0x000001ff09ff7812 */ /* 0x000fc8000782c0ff */
[----:B------:R-:W-:Y:S01]  /*0980*/  ISETP.LT.AND P1, PT, R0, 0x20, !P1 ;  /* 0x000000200000780c */ /* 0x000fe20004f21270 */
[----:B0-----:R-:W-:-:S06]  /*0990*/  FADD R6, R7, R6 ;  /* 0x0000000607067221 */ /* 0x001fcc0000000000 */
[----:B------:R0:W-:Y:S01]  /*09a0*/  @P0 STS [R11+UR4], R6 ;  /* 0x000000060b000988 */ /* 0x0001e20008000804 */
[----:B------:R-:W-:Y:S06]  /*09b0*/  BAR.SYNC.DEFER_BLOCKING 0x0 ;  /* 0x0000000000007b1d */ /* 0x000fec0000010000 */
[----:B0-----:R-:W-:Y:S05]  /*09c0*/  @!P1 EXIT ;  /* 0x000000000000994d */ /* 0x001fea0003800000 */
[----:B------:R-:W0:Y:S01]  /*09d0*/  LDS R5, [UR4] ;  /* 0x00000004ff057984 */ /* 0x000e220008000800 */
[----:B------:R-:W1:Y:S02]  /*09e0*/  LDC.64 R2, c[0x0][0x220] ;  /* 0x00008800ff027b82 */ /* 0x000e640000000a00 */
[----:B-1----:R-:W-:-:S05]  /*09f0*/  IMAD.WIDE R2, R0, 0x4, R2 ;  /* 0x0000000400027825 */ /* 0x002fca00078e0202 */
[----:B0-----:R-:W-:Y:S01]  /*0a00*/  STG.E desc[UR6][R2.64], R5 ;  /* 0x0000000502007986 */ /* 0x001fe2000c101906 */
[----:B------:R-:W-:Y:S05]  /*0a10*/  EXIT ;  /* 0x000000000000794d */ /* 0x000fea0003800000 */
.L_x_0:
[----:B------:R-:W-:-:S00]  /*0a20*/  BRA `(.L_x_0) ;  /* 0xfffffffc00fc7947 */ /* 0x000fc0000383ffff */
[----:B------:R-:W-:-:S00]  /*0a30*/  NOP ;  /* 0x0000000000007918 */ /* 0x000fc00000000000 */
        /* <DEDUP_REMOVED lines=12> */
.L_x_1:


//--------------------- .nv.shared.triton_red_fused_div_mse_loss_15 --------------------------
	.section	.nv.shared.triton_red_fused_div_mse_loss_15,"aw",@nobits
	.sectionflags	@""
	.align	16
	.zero		1024


//--------------------- .nv.constant0.triton_red_fused_div_mse_loss_15 --------------------------
	.section	.nv.constant0.triton_red_fused_div_mse_loss_15,"a",@progbits
	.sectionflags	@""
	.align	4
.nv.constant0.triton_red_fused_div_mse_loss_15:
	.zero		560
